//
// Generated by NVIDIA NVVM Compiler
//
// Compiler Build ID: CL-36424714
// Cuda compilation tools, release 13.0, V13.0.88
// Based on NVVM 20.0.0
//

.version 9.0
.target sm_100
.address_size 64

	// .globl	_Z8helloGPUv
.extern .func  (.param .b32 func_retval0) vprintf
(
	.param .b64 vprintf_param_0,
	.param .b64 vprintf_param_1
)
;
.global .align 1 .b8 $str[33] = {72, 97, 108, 108, 111, 44, 32, 100, 105, 101, 32, 71, 80, 85, 32, 108, 97, 101, 115, 115, 116, 32, 103, 114, 117, 101, 115, 115, 101, 110, 46, 10};

.visible .entry _Z8helloGPUv()
{
	.reg .b32 	%r<3>;
	.reg .b64 	%rd<3>;

	mov.u64 	%rd1, $str;
	cvta.global.u64 	%rd2, %rd1;
	{ // callseq 0, 0
	.param .b64 param0;
	st.param.b64 	[param0], %rd2;
	.param .b64 param1;
	st.param.b64 	[param1], 0;
	.param .b32 retval0;
	call.uni (retval0), 
	vprintf, 
	(
	param0, 
	param1
	);
	ld.param.b32 	%r1, [retval0];
	} // callseq 0
	ret;

}


// ===== COMPILED SASS (sm_100) =====

	.target	sm_100

	.elftype	@"ET_EXEC"


//--------------------- .note.nv.tkinfo           --------------------------
	.section	.note.nv.tkinfo,"",@"SHT_NOTE"
	.sectionflags	@"SHF_NOTE_NV_TKINFO"
	.tkinfo
        /*0018*/ 	.word	0x00000002
        /*0030*/ 	.string	""
        /*0030*/ 	.string	"ptxas"
        /*0030*/ 	.string	"Cuda compilation tools, release 13.0, V13.0.88"
        /*0030*/ 	.string	"Build cuda_13.0.r13.0/compiler.36424714_0"
        /*0030*/ 	.string	"-arch sm_100 -m 64 "



//--------------------- .note.nv.cuinfo           --------------------------
	.section	.note.nv.cuinfo,"",@"SHT_NOTE"
	.sectionflags	@"SHF_NOTE_NV_CUINFO"
        /*0018*/ 	.short	0x0002
        /*001a*/ 	.short	0x0064
        /*001c*/ 	.short	0x0082
	.zero		2


//--------------------- .nv.info                  --------------------------
	.section	.nv.info,"",@"SHT_CUDA_INFO"
	.align	4


	//----- nvinfo : EIATTR_REGCOUNT
	.align		4
        /*0000*/ 	.byte	0x04, 0x2f
        /*0002*/ 	.short	(.L_2 - .L_1)
	.align		4
.L_1:
        /*0004*/ 	.word	index@(_Z8helloGPUv)
        /*0008*/ 	.word	0x00000018


	//----- nvinfo : EIATTR_FRAME_SIZE
	.align		4
.L_2:
        /*000c*/ 	.byte	0x04, 0x11
        /*000e*/ 	.short	(.L_4 - .L_3)
	.align		4
.L_3:
        /*0010*/ 	.word	index@(_Z8helloGPUv)
        /*0014*/ 	.word	0x00000000


	//----- nvinfo : EIATTR_MIN_STACK_SIZE
	.align		4
.L_4:
        /*0018*/ 	.byte	0x04, 0x12
        /*001a*/ 	.short	(.L_6 - .L_5)
	.align		4
.L_5:
        /*001c*/ 	.word	index@(_Z8helloGPUv)
        /*0020*/ 	.word	0x00000000
.L_6:


//--------------------- .nv.compat                --------------------------
	.section	.nv.compat,"",@"SHT_CUDA_COMPAT_INFO"
	.align	4
        /*0000*/ 	.byte	0x02, 0x09, 0x00, 0x00, 0x02, 0x02, 0x01, 0x00, 0x02, 0x05, 0x05, 0x00, 0x03, 0x07, 0x01, 0x01
        /*0010*/ 	.byte	0x02, 0x03, 0x00, 0x00, 0x02, 0x06, 0x01, 0x00, 0x04, 0x0b, 0x08, 0x00, 0x09, 0x00, 0x00, 0x00
        /*0020*/ 	.byte	0x00, 0x00, 0x00, 0x00


//--------------------- .nv.info._Z8helloGPUv     --------------------------
	.section	.nv.info._Z8helloGPUv,"",@"SHT_CUDA_INFO"
	.sectionflags	@""
	.align	4


	//----- nvinfo : EIATTR_CUDA_API_VERSION
	.align		4
        /*0000*/ 	.byte	0x04, 0x37
        /*0002*/ 	.short	(.L_8 - .L_7)
.L_7:
        /*0004*/ 	.word	0x00000082


	//----- nvinfo : EIATTR_SPARSE_MMA_MASK
	.align		4
.L_8:
        /*0008*/ 	.byte	0x03, 0x50
        /*000a*/ 	.short	0x0000


	//----- nvinfo : EIATTR_MAXREG_COUNT
	.align		4
        /*000c*/ 	.byte	0x03, 0x1b
        /*000e*/ 	.short	0x00ff


	//----- nvinfo : EIATTR_EXTERNS
	.align		4
        /*0010*/ 	.byte	0x04, 0x0f
        /*0012*/ 	.short	(.L_10 - .L_9)


	//   ....[0]....
	.align		4
.L_9:
        /*0014*/ 	.word	index@(vprintf)


	//----- nvinfo : EIATTR_MERCURY_ISA_VERSION
	.align		4
.L_10:
        /*0018*/ 	.byte	0x03, 0x5f
        /*001a*/ 	.short	0x0101


	//----- nvinfo : EIATTR_VRC_CTA_INIT_COUNT
	.align		4
        /*001c*/ 	.byte	0x02, 0x4a
	.zero		1
	.zero		1


	//----- nvinfo : EIATTR_SYSCALL_OFFSETS
	.align		4
        /*0020*/ 	.byte	0x04, 0x46
        /*0022*/ 	.short	(.L_12 - .L_11)


	//   ....[0]....
.L_11:
        /*0024*/ 	.word	0x00000080


	//----- nvinfo : EIATTR_EXIT_INSTR_OFFSETS
	.align		4
.L_12:
        /*0028*/ 	.byte	0x04, 0x1c
        /*002a*/ 	.short	(.L_14 - .L_13)


	//   ....[0]....
.L_13:
        /*002c*/ 	.word	0x00000090


	//----- nvinfo : EIATTR_SW_WAR
	.align		4
.L_14:
        /*0030*/ 	.byte	0x04, 0x36
        /*0032*/ 	.short	(.L_16 - .L_15)
.L_15:
        /*0034*/ 	.word	0x00000008
.L_16:


//--------------------- .nv.callgraph             --------------------------
	.section	.nv.callgraph,"",@"SHT_CUDA_CALLGRAPH"
	.align	4
	.sectionentsize	8
	.align		4
        /*0000*/ 	.word	0x00000000
	.align		4
        /*0004*/ 	.word	0xffffffff
	.align		4
        /*0008*/ 	.word	index@(_Z8helloGPUv)
	.align		4
        /*000c*/ 	.word	index@(vprintf)
	.align		4
        /*0010*/ 	.word	0x00000000
	.align		4
        /*0014*/ 	.word	0xfffffffe
	.align		4
        /*0018*/ 	.word	0x00000000
	.align		4
        /*001c*/ 	.word	0xfffffffd
	.align		4
        /*0020*/ 	.word	0x00000000
	.align		4
        /*0024*/ 	.word	0xfffffffc


//--------------------- .nv.constant4             --------------------------
	.section	.nv.constant4,"a",@progbits
	.align	8
	.align		8
.nv.constant4:
        /*0000*/ 	.dword	vprintf
	.align		8
        /*0008*/ 	.dword	$str


//--------------------- .text._Z8helloGPUv        --------------------------
	.section	.text._Z8helloGPUv,"ax",@progbits
	.align	128
        .global         _Z8helloGPUv
        .type           _Z8helloGPUv,@function
        .size           _Z8helloGPUv,(.L_x_2 - _Z8helloGPUv)
        .other          _Z8helloGPUv,@"STO_CUDA_ENTRY STV_DEFAULT"
_Z8helloGPUv:
.text._Z8helloGPUv:
[----:B------:R-:W0:Y:S01]  /*0000*/  LDC R1, c[0x0][0x37c] ;  /* 0x0000df00ff017b82 */ /* 0x000e220000000800 */
[----:B------:R-:W-:Y:S01]  /*0010*/  MOV R0, 0x0 ;  /* 0x0000000000007802 */ /* 0x000fe20000000f00 */
[----:B------:R-:W1:Y:S01]  /*0020*/  LDCU.64 UR4, c[0x4][0x8] ;  /* 0x01000100ff0477ac */ /* 0x000e620008000a00 */
[----:B------:R-:W-:-:S05]  /*0030*/  CS2R R6, SRZ ;  /* 0x0000000000067805 */ /* 0x000fca000001ff00 */
[----:B------:R2:W3:Y:S01]  /*0040*/  LDC.64 R2, c[0x4][R0] ;  /* 0x0100000000027b82 */ /* 0x0004e20000000a00 */
[----:B-1----:R-:W-:Y:S02]  /*0050*/  IMAD.U32 R4, RZ, RZ, UR4 ;  /* 0x00000004ff047e24 */ /* 0x002fe4000f8e00ff */
[----:B--2---:R-:W-:-:S07]  /*0060*/  IMAD.U32 R5, RZ, RZ, UR5 ;  /* 0x00000005ff057e24 */ /* 0x004fce000f8e00ff */
[----:B------:R-:W-:-:S07]  /*0070*/  LEPC R20, `(.L_x_0) ;  /* 0x000000001014794e */ /* 0x000fce0000000000 */
[----:B0--3--:R-:W-:Y:S05]  /*0080*/  CALL.ABS.NOINC R2 ;  /* 0x0000000002007343 */ /* 0x009fea0003c00000 */
.L_x_0:
[----:B------:R-:W-:Y:S05]  /*0090*/  EXIT ;  /* 0x000000000000794d */ /* 0x000fea0003800000 */
.L_x_1:
[----:B------:R-:W-:-:S00]  /*00a0*/  BRA `(.L_x_1) ;  /* 0xfffffffc00fc7947 */ /* 0x000fc0000383ffff */
[----:B------:R-:W-:-:S00]  /*00b0*/  NOP ;  /* 0x0000000000007918 */ /* 0x000fc00000000000 */
        /* <DEDUP_REMOVED lines=12> */
.L_x_2:


//--------------------- .nv.global.init           --------------------------
	.section	.nv.global.init,"aw",@progbits
.nv.global.init:
	.type		$str,@object
	.size		$str,(.L_0 - $str)
$str:
        /*0000*/ 	.byte	0x48, 0x61, 0x6c, 0x6c, 0x6f, 0x2c, 0x20, 0x64, 0x69, 0x65, 0x20, 0x47, 0x50, 0x55, 0x20, 0x6c
        /*0010*/ 	.byte	0x61, 0x65, 0x73, 0x73, 0x74, 0x20, 0x67, 0x72, 0x75, 0x65, 0x73, 0x73, 0x65, 0x6e, 0x2e, 0x0a
        /*0020*/ 	.byte	0x00
.L_0:


//--------------------- .nv.shared.reserved.0     --------------------------
	.section	.nv.shared.reserved.0,"aw",@nobits
	.weak		__nv_reservedSMEM_offset_0_alias
	.size		__nv_reservedSMEM_offset_0_alias, 0, 64
	.other		__nv_reservedSMEM_offset_0_alias,@"STO_CUDA_RESERVED_SHARED STV_DEFAULT"
__nv_reservedSMEM_offset_0_alias:
	.zero		0
	.zero		64


//--------------------- .nv.constant0._Z8helloGPUv --------------------------
	.section	.nv.constant0._Z8helloGPUv,"a",@progbits
	.sectionflags	@""
	.align	4
.nv.constant0._Z8helloGPUv:
	.zero		896


//--------------------- SYMBOLS --------------------------

	.type		.nv.reservedSmem.offset0,@object
	.size		.nv.reservedSmem.offset0,0x4
	.type		vprintf,@function
